//
// Generated by NVIDIA NVVM Compiler
//
// Compiler Build ID: CL-36424714
// Cuda compilation tools, release 13.0, V13.0.88
// Based on NVVM 20.0.0
//

.version 9.0
.target sm_100
.address_size 64

	// .globl	_Z3addP4CellS0_S0_i

.visible .entry _Z3addP4CellS0_S0_i(
	.param .u64 .ptr .align 1 _Z3addP4CellS0_S0_i_param_0,
	.param .u64 .ptr .align 1 _Z3addP4CellS0_S0_i_param_1,
	.param .u64 .ptr .align 1 _Z3addP4CellS0_S0_i_param_2,
	.param .u32 _Z3addP4CellS0_S0_i_param_3
)
{
	.reg .pred 	%p<2>;
	.reg .b32 	%r<9>;
	.reg .b64 	%rd<11>;

	ld.param.u64 	%rd1, [_Z3addP4CellS0_S0_i_param_0];
	ld.param.u64 	%rd2, [_Z3addP4CellS0_S0_i_param_1];
	ld.param.u64 	%rd3, [_Z3addP4CellS0_S0_i_param_2];
	ld.param.u32 	%r2, [_Z3addP4CellS0_S0_i_param_3];
	mov.u32 	%r3, %tid.x;
	mov.u32 	%r4, %ctaid.x;
	mov.u32 	%r5, %ntid.x;
	mad.lo.s32 	%r1, %r4, %r5, %r3;
	setp.ge.s32 	%p1, %r1, %r2;
	@%p1 bra 	$L__BB0_2;
	cvta.to.global.u64 	%rd4, %rd1;
	cvta.to.global.u64 	%rd5, %rd2;
	cvta.to.global.u64 	%rd6, %rd3;
	mul.wide.s32 	%rd7, %r1, 16;
	add.s64 	%rd8, %rd6, %rd7;
	add.s64 	%rd9, %rd4, %rd7;
	ld.global.u32 	%r6, [%rd9];
	add.s64 	%rd10, %rd5, %rd7;
	ld.global.u32 	%r7, [%rd10];
	add.s32 	%r8, %r7, %r6;
	st.global.u32 	[%rd8], %r8;
$L__BB0_2:
	ret;

}


// ===== COMPILED SASS (sm_100) =====

	.target	sm_100

	.elftype	@"ET_EXEC"


//--------------------- .note.nv.tkinfo           --------------------------
	.section	.note.nv.tkinfo,"",@"SHT_NOTE"
	.sectionflags	@"SHF_NOTE_NV_TKINFO"
	.tkinfo
        /*0018*/ 	.word	0x00000002
        /*0030*/ 	.string	""
        /*0030*/ 	.string	"ptxas"
        /*0030*/ 	.string	"Cuda compilation tools, release 13.0, V13.0.88"
        /*0030*/ 	.string	"Build cuda_13.0.r13.0/compiler.36424714_0"
        /*0030*/ 	.string	"-arch sm_100 -m 64 "



//--------------------- .note.nv.cuinfo           --------------------------
	.section	.note.nv.cuinfo,"",@"SHT_NOTE"
	.sectionflags	@"SHF_NOTE_NV_CUINFO"
        /*0018*/ 	.short	0x0002
        /*001a*/ 	.short	0x0064
        /*001c*/ 	.short	0x0082
	.zero		2


//--------------------- .nv.info                  --------------------------
	.section	.nv.info,"",@"SHT_CUDA_INFO"
	.align	4


	//----- nvinfo : EIATTR_REGCOUNT
	.align		4
        /*0000*/ 	.byte	0x04, 0x2f
        /*0002*/ 	.short	(.L_1 - .L_0)
	.align		4
.L_0:
        /*0004*/ 	.word	index@(_Z3addP4CellS0_S0_i)
        /*0008*/ 	.word	0x0000000c


	//----- nvinfo : EIATTR_FRAME_SIZE
	.align		4
.L_1:
        /*000c*/ 	.byte	0x04, 0x11
        /*000e*/ 	.short	(.L_3 - .L_2)
	.align		4
.L_2:
        /*0010*/ 	.word	index@(_Z3addP4CellS0_S0_i)
        /*0014*/ 	.word	0x00000000


	//----- nvinfo : EIATTR_MIN_STACK_SIZE
	.align		4
.L_3:
        /*0018*/ 	.byte	0x04, 0x12
        /*001a*/ 	.short	(.L_5 - .L_4)
	.align		4
.L_4:
        /*001c*/ 	.word	index@(_Z3addP4CellS0_S0_i)
        /*0020*/ 	.word	0x00000000
.L_5:


//--------------------- .nv.compat                --------------------------
	.section	.nv.compat,"",@"SHT_CUDA_COMPAT_INFO"
	.align	4
        /*0000*/ 	.byte	0x02, 0x09, 0x00, 0x00, 0x02, 0x02, 0x01, 0x00, 0x02, 0x05, 0x05, 0x00, 0x03, 0x07, 0x01, 0x01
        /*0010*/ 	.byte	0x02, 0x03, 0x00, 0x00, 0x02, 0x06, 0x01, 0x00, 0x04, 0x0b, 0x08, 0x00, 0x09, 0x00, 0x00, 0x00
        /*0020*/ 	.byte	0x00, 0x00, 0x00, 0x00


//--------------------- .nv.info._Z3addP4CellS0_S0_i --------------------------
	.section	.nv.info._Z3addP4CellS0_S0_i,"",@"SHT_CUDA_INFO"
	.sectionflags	@""
	.align	4


	//----- nvinfo : EIATTR_CUDA_API_VERSION
	.align		4
        /*0000*/ 	.byte	0x04, 0x37
        /*0002*/ 	.short	(.L_7 - .L_6)
.L_6:
        /*0004*/ 	.word	0x00000082


	//----- nvinfo : EIATTR_KPARAM_INFO
	.align		4
.L_7:
        /*0008*/ 	.byte	0x04, 0x17
        /*000a*/ 	.short	(.L_9 - .L_8)
.L_8:
        /*000c*/ 	.word	0x00000000
        /*0010*/ 	.short	0x0003
        /*0012*/ 	.short	0x0018
        /*0014*/ 	.byte	0x00, 0xf0, 0x11, 0x00


	//----- nvinfo : EIATTR_KPARAM_INFO
	.align		4
.L_9:
        /*0018*/ 	.byte	0x04, 0x17
        /*001a*/ 	.short	(.L_11 - .L_10)
.L_10:
        /*001c*/ 	.word	0x00000000
        /*0020*/ 	.short	0x0002
        /*0022*/ 	.short	0x0010
        /*0024*/ 	.byte	0x00, 0xf5, 0x21, 0x00


	//----- nvinfo : EIATTR_KPARAM_INFO
	.align		4
.L_11:
        /*0028*/ 	.byte	0x04, 0x17
        /*002a*/ 	.short	(.L_13 - .L_12)
.L_12:
        /*002c*/ 	.word	0x00000000
        /*0030*/ 	.short	0x0001
        /*0032*/ 	.short	0x0008
        /*0034*/ 	.byte	0x00, 0xf5, 0x21, 0x00


	//----- nvinfo : EIATTR_KPARAM_INFO
	.align		4
.L_13:
        /*0038*/ 	.byte	0x04, 0x17
        /*003a*/ 	.short	(.L_15 - .L_14)
.L_14:
        /*003c*/ 	.word	0x00000000
        /*0040*/ 	.short	0x0000
        /*0042*/ 	.short	0x0000
        /*0044*/ 	.byte	0x00, 0xf5, 0x21, 0x00


	//----- nvinfo : EIATTR_SPARSE_MMA_MASK
	.align		4
.L_15:
        /*0048*/ 	.byte	0x03, 0x50
        /*004a*/ 	.short	0x0000


	//----- nvinfo : EIATTR_MAXREG_COUNT
	.align		4
        /*004c*/ 	.byte	0x03, 0x1b
        /*004e*/ 	.short	0x00ff


	//----- nvinfo : EIATTR_MERCURY_ISA_VERSION
	.align		4
        /*0050*/ 	.byte	0x03, 0x5f
        /*0052*/ 	.short	0x0101


	//----- nvinfo : EIATTR_VRC_CTA_INIT_COUNT
	.align		4
        /*0054*/ 	.byte	0x02, 0x4a
	.zero		1
	.zero		1


	//----- nvinfo : EIATTR_EXIT_INSTR_OFFSETS
	.align		4
        /*0058*/ 	.byte	0x04, 0x1c
        /*005a*/ 	.short	(.L_17 - .L_16)


	//   ....[0]....
.L_16:
        /*005c*/ 	.word	0x00000070


	//   ....[1]....
        /*0060*/ 	.word	0x00000130


	//----- nvinfo : EIATTR_CBANK_PARAM_SIZE
	.align		4
.L_17:
        /*0064*/ 	.byte	0x03, 0x19
        /*0066*/ 	.short	0x001c


	//----- nvinfo : EIATTR_PARAM_CBANK
	.align		4
        /*0068*/ 	.byte	0x04, 0x0a
        /*006a*/ 	.short	(.L_19 - .L_18)
	.align		4
.L_18:
        /*006c*/ 	.word	index@(.nv.constant0._Z3addP4CellS0_S0_i)
        /*0070*/ 	.short	0x0380
        /*0072*/ 	.short	0x001c


	//----- nvinfo : EIATTR_SW_WAR
	.align		4
.L_19:
        /*0074*/ 	.byte	0x04, 0x36
        /*0076*/ 	.short	(.L_21 - .L_20)
.L_20:
        /*0078*/ 	.word	0x00000008
.L_21:


//--------------------- .nv.callgraph             --------------------------
	.section	.nv.callgraph,"",@"SHT_CUDA_CALLGRAPH"
	.align	4
	.sectionentsize	8
	.align		4
        /*0000*/ 	.word	0x00000000
	.align		4
        /*0004*/ 	.word	0xffffffff
	.align		4
        /*0008*/ 	.word	0x00000000
	.align		4
        /*000c*/ 	.word	0xfffffffe
	.align		4
        /*0010*/ 	.word	0x00000000
	.align		4
        /*0014*/ 	.word	0xfffffffd
	.align		4
        /*0018*/ 	.word	0x00000000
	.align		4
        /*001c*/ 	.word	0xfffffffc


//--------------------- .text._Z3addP4CellS0_S0_i --------------------------
	.section	.text._Z3addP4CellS0_S0_i,"ax",@progbits
	.align	128
        .global         _Z3addP4CellS0_S0_i
        .type           _Z3addP4CellS0_S0_i,@function
        .size           _Z3addP4CellS0_S0_i,(.L_x_1 - _Z3addP4CellS0_S0_i)
        .other          _Z3addP4CellS0_S0_i,@"STO_CUDA_ENTRY STV_DEFAULT"
_Z3addP4CellS0_S0_i:
.text._Z3addP4CellS0_S0_i:
[----:B------:R-:W-:Y:S01]  /*0000*/  LDC R1, c[0x0][0x37c] ;  /* 0x0000df00ff017b82 */ /* 0x000fe20000000800 */
[----:B------:R-:W0:Y:S07]  /*0010*/  S2R R9, SR_TID.X ;  /* 0x0000000000097919 */ /* 0x000e2e0000002100 */
[----:B------:R-:W0:Y:S01]  /*0020*/  S2UR UR4, SR_CTAID.X ;  /* 0x00000000000479c3 */ /* 0x000e220000002500 */
[----:B------:R-:W1:Y:S07]  /*0030*/  LDCU UR5, c[0x0][0x398] ;  /* 0x00007300ff0577ac */ /* 0x000e6e0008000800 */
[----:B------:R-:W0:Y:S02]  /*0040*/  LDC R0, c[0x0][0x360] ;  /* 0x0000d800ff007b82 */ /* 0x000e240000000800 */
[----:B0-----:R-:W-:-:S05]  /*0050*/  IMAD R9, R0, UR4, R9 ;  /* 0x0000000400097c24 */ /* 0x001fca000f8e0209 */
[----:B-1----:R-:W-:-:S13]  /*0060*/  ISETP.GE.AND P0, PT, R9, UR5, PT ;  /* 0x0000000509007c0c */ /* 0x002fda000bf06270 */
[----:B------:R-:W-:Y:S05]  /*0070*/  @P0 EXIT ;  /* 0x000000000000094d */ /* 0x000fea0003800000 */
[----:B------:R-:W0:Y:S01]  /*0080*/  LDC.64 R4, c[0x0][0x380] ;  /* 0x0000e000ff047b82 */ /* 0x000e220000000a00 */
[----:B------:R-:W1:Y:S07]  /*0090*/  LDCU.64 UR4, c[0x0][0x358] ;  /* 0x00006b00ff0477ac */ /* 0x000e6e0008000a00 */
[----:B------:R-:W2:Y:S08]  /*00a0*/  LDC.64 R6, c[0x0][0x388] ;  /* 0x0000e200ff067b82 */ /* 0x000eb00000000a00 */
[----:B------:R-:W3:Y:S01]  /*00b0*/  LDC.64 R2, c[0x0][0x390] ;  /* 0x0000e400ff027b82 */ /* 0x000ee20000000a00 */
[----:B0-----:R-:W-:-:S06]  /*00c0*/  IMAD.WIDE R4, R9, 0x10, R4 ;  /* 0x0000001009047825 */ /* 0x001fcc00078e0204 */
[----:B-1----:R-:W4:Y:S01]  /*00d0*/  LDG.E R4, desc[UR4][R4.64] ;  /* 0x0000000404047981 */ /* 0x002f22000c1e1900 */
[----:B--2---:R-:W-:-:S06]  /*00e0*/  IMAD.WIDE R6, R9, 0x10, R6 ;  /* 0x0000001009067825 */ /* 0x004fcc00078e0206 */
[----:B------:R-:W4:Y:S01]  /*00f0*/  LDG.E R7, desc[UR4][R6.64] ;  /* 0x0000000406077981 */ /* 0x000f22000c1e1900 */
[----:B---3--:R-:W-:Y:S01]  /*0100*/  IMAD.WIDE R2, R9, 0x10, R2 ;  /* 0x0000001009027825 */ /* 0x008fe200078e0202 */
[----:B----4-:R-:W-:-:S05]  /*0110*/  IADD3 R9, PT, PT, R4, R7, RZ ;  /* 0x0000000704097210 */ /* 0x010fca0007ffe0ff */
[----:B------:R-:W-:Y:S01]  /*0120*/  STG.E desc[UR4][R2.64], R9 ;  /* 0x0000000902007986 */ /* 0x000fe2000c101904 */
[----:B------:R-:W-:Y:S05]  /*0130*/  EXIT ;  /* 0x000000000000794d */ /* 0x000fea0003800000 */
.L_x_0:
[----:B------:R-:W-:-:S00]  /*0140*/  BRA `(.L_x_0) ;  /* 0xfffffffc00fc7947 */ /* 0x000fc0000383ffff */
[----:B------:R-:W-:-:S00]  /*0150*/  NOP ;  /* 0x0000000000007918 */ /* 0x000fc00000000000 */
        /* <DEDUP_REMOVED lines=10> */
.L_x_1:


//--------------------- .nv.shared.reserved.0     --------------------------
	.section	.nv.shared.reserved.0,"aw",@nobits
	.weak		__nv_reservedSMEM_offset_0_alias
	.size		__nv_reservedSMEM_offset_0_alias, 0, 64
	.other		__nv_reservedSMEM_offset_0_alias,@"STO_CUDA_RESERVED_SHARED STV_DEFAULT"
__nv_reservedSMEM_offset_0_alias:
	.zero		0
	.zero		64


//--------------------- .nv.constant0._Z3addP4CellS0_S0_i --------------------------
	.section	.nv.constant0._Z3addP4CellS0_S0_i,"a",@progbits
	.sectionflags	@""
	.align	4
.nv.constant0._Z3addP4CellS0_S0_i:
	.zero		924


//--------------------- SYMBOLS --------------------------

	.type		.nv.reservedSmem.offset0,@object
	.size		.nv.reservedSmem.offset0,0x4
